//
// Generated by NVIDIA NVVM Compiler
//
// Compiler Build ID: CL-36424714
// Cuda compilation tools, release 13.0, V13.0.88
// Based on NVVM 20.0.0
//

.version 9.0
.target sm_100
.address_size 64

	// .globl	_Z7add_oneiPdi

.visible .entry _Z7add_oneiPdi(
	.param .u32 _Z7add_oneiPdi_param_0,
	.param .u64 .ptr .align 1 _Z7add_oneiPdi_param_1,
	.param .u32 _Z7add_oneiPdi_param_2
)
{
	.reg .pred 	%p<11>;
	.reg .b32 	%r<31>;
	.reg .b64 	%rd<10>;
	.reg .b64 	%fd<16>;

	ld.param.u32 	%r19, [_Z7add_oneiPdi_param_0];
	ld.param.u64 	%rd6, [_Z7add_oneiPdi_param_1];
	ld.param.u32 	%r20, [_Z7add_oneiPdi_param_2];
	cvta.to.global.u64 	%rd1, %rd6;
	mov.u32 	%r21, %ntid.x;
	mov.u32 	%r22, %ctaid.x;
	mov.u32 	%r23, %tid.x;
	mad.lo.s32 	%r24, %r21, %r22, %r23;
	mul.lo.s32 	%r28, %r20, %r24;
	add.s32 	%r2, %r28, %r20;
	setp.ge.u32 	%p1, %r28, %r2;
	@%p1 bra 	$L__BB0_17;
	and.b32  	%r3, %r20, 3;
	setp.eq.s32 	%p2, %r3, 0;
	@%p2 bra 	$L__BB0_6;
	mul.wide.u32 	%rd7, %r28, 8;
	add.s64 	%rd9, %rd1, %rd7;
	neg.s32 	%r26, %r3;
$L__BB0_3:
	.pragma "nounroll";
	setp.ge.u32 	%p3, %r28, %r19;
	@%p3 bra 	$L__BB0_5;
	cvt.rn.f64.u32 	%fd1, %r28;
	ld.global.f64 	%fd2, [%rd9];
	add.f64 	%fd3, %fd2, %fd1;
	st.global.f64 	[%rd9], %fd3;
$L__BB0_5:
	add.s32 	%r28, %r28, 1;
	add.s64 	%rd9, %rd9, 8;
	add.s32 	%r26, %r26, 1;
	setp.ne.s32 	%p4, %r26, 0;
	@%p4 bra 	$L__BB0_3;
$L__BB0_6:
	add.s32 	%r25, %r20, -1;
	setp.lt.u32 	%p5, %r25, 3;
	@%p5 bra 	$L__BB0_17;
	sub.s32 	%r30, %r28, %r2;
	add.s32 	%r29, %r28, 1;
$L__BB0_8:
	add.s32 	%r14, %r29, -1;
	setp.ge.u32 	%p6, %r14, %r19;
	mul.wide.u32 	%rd8, %r14, 8;
	add.s64 	%rd5, %rd1, %rd8;
	@%p6 bra 	$L__BB0_10;
	cvt.rn.f64.u32 	%fd4, %r14;
	ld.global.f64 	%fd5, [%rd5];
	add.f64 	%fd6, %fd5, %fd4;
	st.global.f64 	[%rd5], %fd6;
$L__BB0_10:
	add.s32 	%r15, %r29, 2;
	setp.ge.u32 	%p7, %r29, %r19;
	@%p7 bra 	$L__BB0_12;
	cvt.rn.f64.u32 	%fd7, %r29;
	ld.global.f64 	%fd8, [%rd5+8];
	add.f64 	%fd9, %fd8, %fd7;
	st.global.f64 	[%rd5+8], %fd9;
$L__BB0_12:
	add.s32 	%r16, %r29, 1;
	setp.ge.u32 	%p8, %r16, %r19;
	@%p8 bra 	$L__BB0_14;
	cvt.rn.f64.u32 	%fd10, %r16;
	ld.global.f64 	%fd11, [%rd5+16];
	add.f64 	%fd12, %fd11, %fd10;
	st.global.f64 	[%rd5+16], %fd12;
$L__BB0_14:
	setp.ge.u32 	%p9, %r15, %r19;
	@%p9 bra 	$L__BB0_16;
	cvt.rn.f64.u32 	%fd13, %r15;
	ld.global.f64 	%fd14, [%rd5+24];
	add.f64 	%fd15, %fd14, %fd13;
	st.global.f64 	[%rd5+24], %fd15;
$L__BB0_16:
	add.s32 	%r30, %r30, 4;
	add.s32 	%r29, %r29, 4;
	setp.ne.s32 	%p10, %r30, 0;
	@%p10 bra 	$L__BB0_8;
$L__BB0_17:
	ret;

}


// ===== COMPILED SASS (sm_100) =====

	.target	sm_100

	.elftype	@"ET_EXEC"


//--------------------- .note.nv.tkinfo           --------------------------
	.section	.note.nv.tkinfo,"",@"SHT_NOTE"
	.sectionflags	@"SHF_NOTE_NV_TKINFO"
	.tkinfo
        /*0018*/ 	.word	0x00000002
        /*0030*/ 	.string	""
        /*0030*/ 	.string	"ptxas"
        /*0030*/ 	.string	"Cuda compilation tools, release 13.0, V13.0.88"
        /*0030*/ 	.string	"Build cuda_13.0.r13.0/compiler.36424714_0"
        /*0030*/ 	.string	"-arch sm_100 -m 64 "



//--------------------- .note.nv.cuinfo           --------------------------
	.section	.note.nv.cuinfo,"",@"SHT_NOTE"
	.sectionflags	@"SHF_NOTE_NV_CUINFO"
        /*0018*/ 	.short	0x0002
        /*001a*/ 	.short	0x0064
        /*001c*/ 	.short	0x0082
	.zero		2


//--------------------- .nv.info                  --------------------------
	.section	.nv.info,"",@"SHT_CUDA_INFO"
	.align	4


	//----- nvinfo : EIATTR_REGCOUNT
	.align		4
        /*0000*/ 	.byte	0x04, 0x2f
        /*0002*/ 	.short	(.L_1 - .L_0)
	.align		4
.L_0:
        /*0004*/ 	.word	index@(_Z7add_oneiPdi)
        /*0008*/ 	.word	0x0000001a


	//----- nvinfo : EIATTR_FRAME_SIZE
	.align		4
.L_1:
        /*000c*/ 	.byte	0x04, 0x11
        /*000e*/ 	.short	(.L_3 - .L_2)
	.align		4
.L_2:
        /*0010*/ 	.word	index@(_Z7add_oneiPdi)
        /*0014*/ 	.word	0x00000000


	//----- nvinfo : EIATTR_MIN_STACK_SIZE
	.align		4
.L_3:
        /*0018*/ 	.byte	0x04, 0x12
        /*001a*/ 	.short	(.L_5 - .L_4)
	.align		4
.L_4:
        /*001c*/ 	.word	index@(_Z7add_oneiPdi)
        /*0020*/ 	.word	0x00000000
.L_5:


//--------------------- .nv.compat                --------------------------
	.section	.nv.compat,"",@"SHT_CUDA_COMPAT_INFO"
	.align	4
        /*0000*/ 	.byte	0x02, 0x09, 0x00, 0x00, 0x02, 0x02, 0x01, 0x00, 0x02, 0x05, 0x05, 0x00, 0x03, 0x07, 0x01, 0x01
        /*0010*/ 	.byte	0x02, 0x03, 0x00, 0x00, 0x02, 0x06, 0x01, 0x00, 0x04, 0x0b, 0x08, 0x00, 0x01, 0x00, 0x00, 0x00
        /*0020*/ 	.byte	0x00, 0x00, 0x00, 0x00


//--------------------- .nv.info._Z7add_oneiPdi   --------------------------
	.section	.nv.info._Z7add_oneiPdi,"",@"SHT_CUDA_INFO"
	.sectionflags	@""
	.align	4


	//----- nvinfo : EIATTR_CUDA_API_VERSION
	.align		4
        /*0000*/ 	.byte	0x04, 0x37
        /*0002*/ 	.short	(.L_7 - .L_6)
.L_6:
        /*0004*/ 	.word	0x00000082


	//----- nvinfo : EIATTR_KPARAM_INFO
	.align		4
.L_7:
        /*0008*/ 	.byte	0x04, 0x17
        /*000a*/ 	.short	(.L_9 - .L_8)
.L_8:
        /*000c*/ 	.word	0x00000000
        /*0010*/ 	.short	0x0002
        /*0012*/ 	.short	0x0010
        /*0014*/ 	.byte	0x00, 0xf0, 0x11, 0x00


	//----- nvinfo : EIATTR_KPARAM_INFO
	.align		4
.L_9:
        /*0018*/ 	.byte	0x04, 0x17
        /*001a*/ 	.short	(.L_11 - .L_10)
.L_10:
        /*001c*/ 	.word	0x00000000
        /*0020*/ 	.short	0x0001
        /*0022*/ 	.short	0x0008
        /*0024*/ 	.byte	0x00, 0xf5, 0x21, 0x00


	//----- nvinfo : EIATTR_KPARAM_INFO
	.align		4
.L_11:
        /*0028*/ 	.byte	0x04, 0x17
        /*002a*/ 	.short	(.L_13 - .L_12)
.L_12:
        /*002c*/ 	.word	0x00000000
        /*0030*/ 	.short	0x0000
        /*0032*/ 	.short	0x0000
        /*0034*/ 	.byte	0x00, 0xf0, 0x11, 0x00


	//----- nvinfo : EIATTR_SPARSE_MMA_MASK
	.align		4
.L_13:
        /*0038*/ 	.byte	0x03, 0x50
        /*003a*/ 	.short	0x0000


	//----- nvinfo : EIATTR_MAXREG_COUNT
	.align		4
        /*003c*/ 	.byte	0x03, 0x1b
        /*003e*/ 	.short	0x00ff


	//----- nvinfo : EIATTR_MERCURY_ISA_VERSION
	.align		4
        /*0040*/ 	.byte	0x03, 0x5f
        /*0042*/ 	.short	0x0101


	//----- nvinfo : EIATTR_VRC_CTA_INIT_COUNT
	.align		4
        /*0044*/ 	.byte	0x02, 0x4a
	.zero		1
	.zero		1


	//----- nvinfo : EIATTR_EXIT_INSTR_OFFSETS
	.align		4
        /*0048*/ 	.byte	0x04, 0x1c
        /*004a*/ 	.short	(.L_15 - .L_14)


	//   ....[0]....
.L_14:
        /*004c*/ 	.word	0x00000090


	//   ....[1]....
        /*0050*/ 	.word	0x00000230


	//   ....[2]....
        /*0054*/ 	.word	0x00000440


	//----- nvinfo : EIATTR_CRS_STACK_SIZE
	.align		4
.L_15:
        /*0058*/ 	.byte	0x04, 0x1e
        /*005a*/ 	.short	(.L_17 - .L_16)
.L_16:
        /*005c*/ 	.word	0x00000000


	//----- nvinfo : EIATTR_CBANK_PARAM_SIZE
	.align		4
.L_17:
        /*0060*/ 	.byte	0x03, 0x19
        /*0062*/ 	.short	0x0014


	//----- nvinfo : EIATTR_PARAM_CBANK
	.align		4
        /*0064*/ 	.byte	0x04, 0x0a
        /*0066*/ 	.short	(.L_19 - .L_18)
	.align		4
.L_18:
        /*0068*/ 	.word	index@(.nv.constant0._Z7add_oneiPdi)
        /*006c*/ 	.short	0x0380
        /*006e*/ 	.short	0x0014


	//----- nvinfo : EIATTR_SW_WAR
	.align		4
.L_19:
        /*0070*/ 	.byte	0x04, 0x36
        /*0072*/ 	.short	(.L_21 - .L_20)
.L_20:
        /*0074*/ 	.word	0x00000008
.L_21:


//--------------------- .nv.callgraph             --------------------------
	.section	.nv.callgraph,"",@"SHT_CUDA_CALLGRAPH"
	.align	4
	.sectionentsize	8
	.align		4
        /*0000*/ 	.word	0x00000000
	.align		4
        /*0004*/ 	.word	0xffffffff
	.align		4
        /*0008*/ 	.word	0x00000000
	.align		4
        /*000c*/ 	.word	0xfffffffe
	.align		4
        /*0010*/ 	.word	0x00000000
	.align		4
        /*0014*/ 	.word	0xfffffffd
	.align		4
        /*0018*/ 	.word	0x00000000
	.align		4
        /*001c*/ 	.word	0xfffffffc


//--------------------- .text._Z7add_oneiPdi      --------------------------
	.section	.text._Z7add_oneiPdi,"ax",@progbits
	.align	128
        .global         _Z7add_oneiPdi
        .type           _Z7add_oneiPdi,@function
        .size           _Z7add_oneiPdi,(.L_x_4 - _Z7add_oneiPdi)
        .other          _Z7add_oneiPdi,@"STO_CUDA_ENTRY STV_DEFAULT"
_Z7add_oneiPdi:
.text._Z7add_oneiPdi:
[----:B------:R-:W-:Y:S01]  /*0000*/  LDC R1, c[0x0][0x37c] ;  /* 0x0000df00ff017b82 */ /* 0x000fe20000000800 */
[----:B------:R-:W0:Y:S01]  /*0010*/  S2R R0, SR_CTAID.X ;  /* 0x0000000000007919 */ /* 0x000e220000002500 */
[----:B------:R-:W0:Y:S01]  /*0020*/  LDCU UR5, c[0x0][0x360] ;  /* 0x00006c00ff0577ac */ /* 0x000e220008000800 */
[----:B------:R-:W0:Y:S01]  /*0030*/  S2R R3, SR_TID.X ;  /* 0x0000000000037919 */ /* 0x000e220000002100 */
[----:B------:R-:W1:Y:S01]  /*0040*/  LDCU UR4, c[0x0][0x390] ;  /* 0x00007200ff0477ac */ /* 0x000e620008000800 */
[----:B0-----:R-:W-:-:S04]  /*0050*/  IMAD R0, R0, UR5, R3 ;  /* 0x0000000500007c24 */ /* 0x001fc8000f8e0203 */
[----:B-1----:R-:W-:-:S04]  /*0060*/  IMAD R0, R0, UR4, RZ ;  /* 0x0000000400007c24 */ /* 0x002fc8000f8e02ff */
[----:B------:R-:W-:-:S05]  /*0070*/  VIADD R9, R0, UR4 ;  /* 0x0000000400097c36 */ /* 0x000fca0008000000 */
[----:B------:R-:W-:-:S13]  /*0080*/  ISETP.GE.U32.AND P0, PT, R0, R9, PT ;  /* 0x000000090000720c */ /* 0x000fda0003f06070 */
[----:B------:R-:W-:Y:S05]  /*0090*/  @P0 EXIT ;  /* 0x000000000000094d */ /* 0x000fea0003800000 */
[----:B------:R-:W0:Y:S01]  /*00a0*/  LDC R2, c[0x0][0x390] ;  /* 0x0000e400ff027b82 */ /* 0x000e220000000800 */
[----:B------:R-:W-:Y:S01]  /*00b0*/  ULOP3.LUT UP0, UR4, UR4, 0x3, URZ, 0xc0, !UPT ;  /* 0x0000000304047892 */ /* 0x000fe2000f80c0ff */
[----:B------:R-:W1:Y:S01]  /*00c0*/  LDCU.64 UR6, c[0x0][0x358] ;  /* 0x00006b00ff0677ac */ /* 0x000e620008000a00 */
[----:B0-----:R-:W-:-:S05]  /*00d0*/  VIADD R2, R2, 0xffffffff ;  /* 0xffffffff02027836 */ /* 0x001fca0000000000 */
[----:B------:R-:W-:Y:S02]  /*00e0*/  ISETP.GE.U32.AND P1, PT, R2, 0x3, PT ;  /* 0x000000030200780c */ /* 0x000fe40003f26070 */
[----:B-1----:R-:W-:Y:S11]  /*00f0*/  BRA.U !UP0, `(.L_x_0) ;  /* 0x00000001084c7547 */ /* 0x002ff6000b800000 */
[----:B------:R-:W0:Y:S01]  /*0100*/  LDC.64 R2, c[0x0][0x388] ;  /* 0x0000e200ff027b82 */ /* 0x000e220000000a00 */
[----:B------:R-:W1:Y:S01]  /*0110*/  LDCU UR5, c[0x0][0x380] ;  /* 0x00007000ff0577ac */ /* 0x000e620008000800 */
[----:B------:R-:W-:Y:S01]  /*0120*/  UIADD3 UR4, UPT, UPT, -UR4, URZ, URZ ;  /* 0x000000ff04047290 */ /* 0x000fe2000fffe1ff */
[----:B0-----:R-:W-:-:S04]  /*0130*/  IMAD.WIDE.U32 R2, R0, 0x8, R2 ;  /* 0x0000000800027825 */ /* 0x001fc800078e0002 */
[----:B------:R-:W-:Y:S01]  /*0140*/  IMAD.MOV.U32 R5, RZ, RZ, R3 ;  /* 0x000000ffff057224 */ /* 0x000fe200078e0003 */
[----:B-1----:R-:W-:-:S07]  /*0150*/  MOV R4, R2 ;  /* 0x0000000200047202 */ /* 0x002fce0000000f00 */
.L_x_1:
[----:B------:R-:W-:Y:S01]  /*0160*/  ISETP.GE.U32.AND P0, PT, R0, UR5, PT ;  /* 0x0000000500007c0c */ /* 0x000fe2000bf06070 */
[----:B0-----:R-:W-:Y:S01]  /*0170*/  IMAD.MOV.U32 R6, RZ, RZ, R4 ;  /* 0x000000ffff067224 */ /* 0x001fe200078e0004 */
[----:B------:R-:W-:-:S11]  /*0180*/  MOV R7, R5 ;  /* 0x0000000500077202 */ /* 0x000fd60000000f00 */
[----:B------:R-:W2:Y:S01]  /*0190*/  @!P0 LDG.E.64 R4, desc[UR6][R6.64] ;  /* 0x0000000606048981 */ /* 0x000ea2000c1e1b00 */
[----:B------:R0:W2:Y:S01]  /*01a0*/  @!P0 I2F.F64.U32 R2, R0 ;  /* 0x0000000000028312 */ /* 0x0000a20000201800 */
[----:B------:R-:W-:-:S04]  /*01b0*/  UIADD3 UR4, UPT, UPT, UR4, 0x1, URZ ;  /* 0x0000000104047890 */ /* 0x000fc8000fffe0ff */
[----:B------:R-:W-:Y:S01]  /*01c0*/  UISETP.NE.AND UP0, UPT, UR4, URZ, UPT ;  /* 0x000000ff0400728c */ /* 0x000fe2000bf05270 */
[----:B0-----:R-:W-:Y:S01]  /*01d0*/  VIADD R0, R0, 0x1 ;  /* 0x0000000100007836 */ /* 0x001fe20000000000 */
[----:B--2---:R-:W-:-:S07]  /*01e0*/  @!P0 DADD R2, R2, R4 ;  /* 0x0000000002028229 */ /* 0x004fce0000000004 */
[----:B------:R0:W-:Y:S01]  /*01f0*/  @!P0 STG.E.64 desc[UR6][R6.64], R2 ;  /* 0x0000000206008986 */ /* 0x0001e2000c101b06 */
[----:B------:R-:W-:-:S05]  /*0200*/  IADD3 R4, P0, PT, R6, 0x8, RZ ;  /* 0x0000000806047810 */ /* 0x000fca0007f1e0ff */
[----:B------:R-:W-:Y:S01]  /*0210*/  IMAD.X R5, RZ, RZ, R7, P0 ;  /* 0x000000ffff057224 */ /* 0x000fe200000e0607 */
[----:B------:R-:W-:Y:S07]  /*0220*/  BRA.U UP0, `(.L_x_1) ;  /* 0xfffffffd00cc7547 */ /* 0x000fee000b83ffff */
.L_x_0:
[----:B------:R-:W-:Y:S05]  /*0230*/  @!P1 EXIT ;  /* 0x000000000000994d */ /* 0x000fea0003800000 */
[----:B0-----:R-:W0:Y:S01]  /*0240*/  LDC.64 R2, c[0x0][0x388] ;  /* 0x0000e200ff027b82 */ /* 0x001e220000000a00 */
[----:B------:R-:W-:Y:S01]  /*0250*/  IADD3 R10, PT, PT, -R9, R0, RZ ;  /* 0x00000000090a7210 */ /* 0x000fe20007ffe1ff */
[----:B------:R-:W-:Y:S01]  /*0260*/  VIADD R0, R0, 0x1 ;  /* 0x0000000100007836 */ /* 0x000fe20000000000 */
[----:B------:R-:W1:Y:S06]  /*0270*/  LDCU UR4, c[0x0][0x380] ;  /* 0x00007000ff0477ac */ /* 0x000e6c0008000800 */
.L_x_2:
[C---:B------:R-:W-:Y:S01]  /*0280*/  VIADD R18, R0.reuse, 0x1 ;  /* 0x0000000100127836 */ /* 0x040fe20000000000 */
[C---:B------:R-:W-:Y:S02]  /*0290*/  IADD3 R11, PT, PT, R0.reuse, 0x2, RZ ;  /* 0x00000002000b7810 */ /* 0x040fe40007ffe0ff */
[C---:B------:R-:W-:Y:S02]  /*02a0*/  IADD3 R23, PT, PT, R0.reuse, -0x1, RZ ;  /* 0xffffffff00177810 */ /* 0x040fe40007ffe0ff */
[----:B-1----:R-:W-:Y:S02]  /*02b0*/  ISETP.GE.U32.AND P1, PT, R0, UR4, PT ;  /* 0x0000000400007c0c */ /* 0x002fe4000bf26070 */
[----:B------:R-:W-:Y:S01]  /*02c0*/  ISETP.GE.U32.AND P2, PT, R18, UR4, PT ;  /* 0x0000000412007c0c */ /* 0x000fe2000bf46070 */
[----:B0-----:R-:W-:Y:S01]  /*02d0*/  IMAD.WIDE.U32 R4, R23, 0x8, R2 ;  /* 0x0000000817047825 */ /* 0x001fe200078e0002 */
[----:B------:R-:W-:Y:S02]  /*02e0*/  ISETP.GE.U32.AND P3, PT, R11, UR4, PT ;  /* 0x000000040b007c0c */ /* 0x000fe4000bf66070 */
[----:B------:R-:W-:-:S07]  /*02f0*/  ISETP.GE.U32.AND P0, PT, R23, UR4, PT ;  /* 0x0000000417007c0c */ /* 0x000fce000bf06070 */
[----:B------:R-:W2:Y:S04]  /*0300*/  @!P1 LDG.E.64 R14, desc[UR6][R4.64+0x8] ;  /* 0x00000806040e9981 */ /* 0x000ea8000c1e1b00 */
[----:B------:R-:W3:Y:S04]  /*0310*/  @!P2 LDG.E.64 R12, desc[UR6][R4.64+0x10] ;  /* 0x00001006040ca981 */ /* 0x000ee8000c1e1b00 */
[----:B------:R-:W4:Y:S04]  /*0320*/  @!P3 LDG.E.64 R8, desc[UR6][R4.64+0x18] ;  /* 0x000018060408b981 */ /* 0x000f28000c1e1b00 */
[----:B------:R-:W5:Y:S01]  /*0330*/  @!P0 LDG.E.64 R20, desc[UR6][R4.64] ;  /* 0x0000000604148981 */ /* 0x000f62000c1e1b00 */
[----:B------:R0:W2:Y:S08]  /*0340*/  @!P1 I2F.F64.U32 R16, R0 ;  /* 0x0000000000109312 */ /* 0x0000b00000201800 */
[----:B------:R-:W3:Y:S08]  /*0350*/  @!P2 I2F.F64.U32 R18, R18 ;  /* 0x000000120012a312 */ /* 0x000ef00000201800 */
[----:B------:R-:W4:Y:S08]  /*0360*/  @!P3 I2F.F64.U32 R6, R11 ;  /* 0x0000000b0006b312 */ /* 0x000f300000201800 */
[----:B------:R-:W5:Y:S01]  /*0370*/  @!P0 I2F.F64.U32 R22, R23 ;  /* 0x0000001700168312 */ /* 0x000f620000201800 */
[----:B------:R-:W-:Y:S01]  /*0380*/  VIADD R10, R10, 0x4 ;  /* 0x000000040a0a7836 */ /* 0x000fe20000000000 */
[----:B0-----:R-:W-:Y:S01]  /*0390*/  IADD3 R0, PT, PT, R0, 0x4, RZ ;  /* 0x0000000400007810 */ /* 0x001fe20007ffe0ff */
[----:B--2---:R-:W-:-:S02]  /*03a0*/  @!P1 DADD R14, R16, R14 ;  /* 0x00000000100e9229 */ /* 0x004fc4000000000e */
[----:B---3--:R-:W-:Y:S02]  /*03b0*/  @!P2 DADD R12, R18, R12 ;  /* 0x00000000120ca229 */ /* 0x008fe4000000000c */
[----:B----4-:R-:W-:-:S03]  /*03c0*/  @!P3 DADD R6, R6, R8 ;  /* 0x000000000606b229 */ /* 0x010fc60000000008 */
[----:B------:R2:W-:Y:S01]  /*03d0*/  @!P1 STG.E.64 desc[UR6][R4.64+0x8], R14 ;  /* 0x0000080e04009986 */ /* 0x0005e2000c101b06 */
[----:B-----5:R-:W-:-:S03]  /*03e0*/  @!P0 DADD R20, R22, R20 ;  /* 0x0000000016148229 */ /* 0x020fc60000000014 */
[----:B------:R2:W-:Y:S04]  /*03f0*/  @!P2 STG.E.64 desc[UR6][R4.64+0x10], R12 ;  /* 0x0000100c0400a986 */ /* 0x0005e8000c101b06 */
[----:B------:R2:W-:Y:S04]  /*0400*/  @!P3 STG.E.64 desc[UR6][R4.64+0x18], R6 ;  /* 0x000018060400b986 */ /* 0x0005e8000c101b06 */
[----:B------:R2:W-:Y:S01]  /*0410*/  @!P0 STG.E.64 desc[UR6][R4.64], R20 ;  /* 0x0000001404008986 */ /* 0x0005e2000c101b06 */
[----:B------:R-:W-:-:S13]  /*0420*/  ISETP.NE.AND P0, PT, R10, RZ, PT ;  /* 0x000000ff0a00720c */ /* 0x000fda0003f05270 */
[----:B--2---:R-:W-:Y:S05]  /*0430*/  @P0 BRA `(.L_x_2) ;  /* 0xfffffffc00900947 */ /* 0x004fea000383ffff */
[----:B------:R-:W-:Y:S05]  /*0440*/  EXIT ;  /* 0x000000000000794d */ /* 0x000fea0003800000 */
.L_x_3:
[----:B------:R-:W-:-:S00]  /*0450*/  BRA `(.L_x_3) ;  /* 0xfffffffc00fc7947 */ /* 0x000fc0000383ffff */
[----:B------:R-:W-:-:S00]  /*0460*/  NOP ;  /* 0x0000000000007918 */ /* 0x000fc00000000000 */
        /* <DEDUP_REMOVED lines=9> */
.L_x_4:


//--------------------- .nv.shared.reserved.0     --------------------------
	.section	.nv.shared.reserved.0,"aw",@nobits
	.weak		__nv_reservedSMEM_offset_0_alias
	.size		__nv_reservedSMEM_offset_0_alias, 0, 64
	.other		__nv_reservedSMEM_offset_0_alias,@"STO_CUDA_RESERVED_SHARED STV_DEFAULT"
__nv_reservedSMEM_offset_0_alias:
	.zero		0
	.zero		64


//--------------------- .nv.constant0._Z7add_oneiPdi --------------------------
	.section	.nv.constant0._Z7add_oneiPdi,"a",@progbits
	.sectionflags	@""
	.align	4
.nv.constant0._Z7add_oneiPdi:
	.zero		916


//--------------------- SYMBOLS --------------------------

	.type		.nv.reservedSmem.offset0,@object
	.size		.nv.reservedSmem.offset0,0x4
